//
// Generated by NVIDIA NVVM Compiler
//
// Compiler Build ID: CL-36424714
// Cuda compilation tools, release 13.0, V13.0.88
// Based on NVVM 20.0.0
//

.version 9.0
.target sm_100
.address_size 64

	// .globl	_Z17bitonic_sort_stepPfiii

.visible .entry _Z17bitonic_sort_stepPfiii(
	.param .u64 .ptr .align 1 _Z17bitonic_sort_stepPfiii_param_0,
	.param .u32 _Z17bitonic_sort_stepPfiii_param_1,
	.param .u32 _Z17bitonic_sort_stepPfiii_param_2,
	.param .u32 _Z17bitonic_sort_stepPfiii_param_3
)
{
	.reg .pred 	%p<10>;
	.reg .b32 	%r<14>;
	.reg .b32 	%f<5>;
	.reg .b64 	%rd<13>;

	ld.param.u64 	%rd6, [_Z17bitonic_sort_stepPfiii_param_0];
	ld.param.u32 	%r4, [_Z17bitonic_sort_stepPfiii_param_1];
	ld.param.u32 	%r5, [_Z17bitonic_sort_stepPfiii_param_2];
	ld.param.u32 	%r6, [_Z17bitonic_sort_stepPfiii_param_3];
	mov.u32 	%r7, %tid.x;
	mov.u32 	%r8, %ntid.x;
	mov.u32 	%r9, %ctaid.x;
	mad.lo.s32 	%r10, %r8, %r9, %r7;
	div.u32 	%r1, %r10, %r6;
	mul.lo.s32 	%r11, %r1, %r6;
	sub.s32 	%r2, %r10, %r11;
	setp.gt.s32 	%p1, %r1, 799;
	setp.ge.s32 	%p2, %r2, %r6;
	or.pred  	%p3, %p1, %p2;
	@%p3 bra 	$L__BB0_7;
	cvta.to.global.u64 	%rd7, %rd6;
	mul.wide.s32 	%rd8, %r11, 4;
	add.s64 	%rd1, %rd7, %rd8;
	xor.b32  	%r3, %r2, %r4;
	setp.le.u32 	%p4, %r3, %r2;
	setp.ge.u32 	%p5, %r3, %r6;
	or.pred  	%p6, %p4, %p5;
	@%p6 bra 	$L__BB0_7;
	and.b32  	%r13, %r2, %r5;
	setp.ne.s32 	%p7, %r13, 0;
	@%p7 bra 	$L__BB0_5;
	mul.wide.s32 	%rd11, %r2, 4;
	add.s64 	%rd2, %rd1, %rd11;
	ld.global.f32 	%f1, [%rd2];
	mul.wide.u32 	%rd12, %r3, 4;
	add.s64 	%rd3, %rd1, %rd12;
	ld.global.f32 	%f2, [%rd3];
	setp.leu.f32 	%p9, %f1, %f2;
	@%p9 bra 	$L__BB0_7;
	st.global.f32 	[%rd2], %f2;
	st.global.f32 	[%rd3], %f1;
	bra.uni 	$L__BB0_7;
$L__BB0_5:
	mul.wide.s32 	%rd9, %r2, 4;
	add.s64 	%rd4, %rd1, %rd9;
	ld.global.f32 	%f3, [%rd4];
	mul.wide.u32 	%rd10, %r3, 4;
	add.s64 	%rd5, %rd1, %rd10;
	ld.global.f32 	%f4, [%rd5];
	setp.geu.f32 	%p8, %f3, %f4;
	@%p8 bra 	$L__BB0_7;
	st.global.f32 	[%rd4], %f4;
	st.global.f32 	[%rd5], %f3;
$L__BB0_7:
	ret;

}


// ===== COMPILED SASS (sm_100) =====

	.target	sm_100

	.elftype	@"ET_EXEC"


//--------------------- .note.nv.tkinfo           --------------------------
	.section	.note.nv.tkinfo,"",@"SHT_NOTE"
	.sectionflags	@"SHF_NOTE_NV_TKINFO"
	.tkinfo
        /*0018*/ 	.word	0x00000002
        /*0030*/ 	.string	""
        /*0030*/ 	.string	"ptxas"
        /*0030*/ 	.string	"Cuda compilation tools, release 13.0, V13.0.88"
        /*0030*/ 	.string	"Build cuda_13.0.r13.0/compiler.36424714_0"
        /*0030*/ 	.string	"-arch sm_100 -m 64 "



//--------------------- .note.nv.cuinfo           --------------------------
	.section	.note.nv.cuinfo,"",@"SHT_NOTE"
	.sectionflags	@"SHF_NOTE_NV_CUINFO"
        /*0018*/ 	.short	0x0002
        /*001a*/ 	.short	0x0064
        /*001c*/ 	.short	0x0082
	.zero		2


//--------------------- .nv.info                  --------------------------
	.section	.nv.info,"",@"SHT_CUDA_INFO"
	.align	4


	//----- nvinfo : EIATTR_REGCOUNT
	.align		4
        /*0000*/ 	.byte	0x04, 0x2f
        /*0002*/ 	.short	(.L_1 - .L_0)
	.align		4
.L_0:
        /*0004*/ 	.word	index@(_Z17bitonic_sort_stepPfiii)
        /*0008*/ 	.word	0x0000000c


	//----- nvinfo : EIATTR_FRAME_SIZE
	.align		4
.L_1:
        /*000c*/ 	.byte	0x04, 0x11
        /*000e*/ 	.short	(.L_3 - .L_2)
	.align		4
.L_2:
        /*0010*/ 	.word	index@(_Z17bitonic_sort_stepPfiii)
        /*0014*/ 	.word	0x00000000


	//----- nvinfo : EIATTR_MIN_STACK_SIZE
	.align		4
.L_3:
        /*0018*/ 	.byte	0x04, 0x12
        /*001a*/ 	.short	(.L_5 - .L_4)
	.align		4
.L_4:
        /*001c*/ 	.word	index@(_Z17bitonic_sort_stepPfiii)
        /*0020*/ 	.word	0x00000000
.L_5:


//--------------------- .nv.compat                --------------------------
	.section	.nv.compat,"",@"SHT_CUDA_COMPAT_INFO"
	.align	4
        /*0000*/ 	.byte	0x02, 0x09, 0x00, 0x00, 0x02, 0x02, 0x01, 0x00, 0x02, 0x05, 0x05, 0x00, 0x03, 0x07, 0x01, 0x01
        /*0010*/ 	.byte	0x02, 0x03, 0x00, 0x00, 0x02, 0x06, 0x01, 0x00, 0x04, 0x0b, 0x08, 0x00, 0x09, 0x00, 0x00, 0x00
        /*0020*/ 	.byte	0x00, 0x00, 0x00, 0x00


//--------------------- .nv.info._Z17bitonic_sort_stepPfiii --------------------------
	.section	.nv.info._Z17bitonic_sort_stepPfiii,"",@"SHT_CUDA_INFO"
	.sectionflags	@""
	.align	4


	//----- nvinfo : EIATTR_CUDA_API_VERSION
	.align		4
        /*0000*/ 	.byte	0x04, 0x37
        /*0002*/ 	.short	(.L_7 - .L_6)
.L_6:
        /*0004*/ 	.word	0x00000082


	//----- nvinfo : EIATTR_KPARAM_INFO
	.align		4
.L_7:
        /*0008*/ 	.byte	0x04, 0x17
        /*000a*/ 	.short	(.L_9 - .L_8)
.L_8:
        /*000c*/ 	.word	0x00000000
        /*0010*/ 	.short	0x0003
        /*0012*/ 	.short	0x0010
        /*0014*/ 	.byte	0x00, 0xf0, 0x11, 0x00


	//----- nvinfo : EIATTR_KPARAM_INFO
	.align		4
.L_9:
        /*0018*/ 	.byte	0x04, 0x17
        /*001a*/ 	.short	(.L_11 - .L_10)
.L_10:
        /*001c*/ 	.word	0x00000000
        /*0020*/ 	.short	0x0002
        /*0022*/ 	.short	0x000c
        /*0024*/ 	.byte	0x00, 0xf0, 0x11, 0x00


	//----- nvinfo : EIATTR_KPARAM_INFO
	.align		4
.L_11:
        /*0028*/ 	.byte	0x04, 0x17
        /*002a*/ 	.short	(.L_13 - .L_12)
.L_12:
        /*002c*/ 	.word	0x00000000
        /*0030*/ 	.short	0x0001
        /*0032*/ 	.short	0x0008
        /*0034*/ 	.byte	0x00, 0xf0, 0x11, 0x00


	//----- nvinfo : EIATTR_KPARAM_INFO
	.align		4
.L_13:
        /*0038*/ 	.byte	0x04, 0x17
        /*003a*/ 	.short	(.L_15 - .L_14)
.L_14:
        /*003c*/ 	.word	0x00000000
        /*0040*/ 	.short	0x0000
        /*0042*/ 	.short	0x0000
        /*0044*/ 	.byte	0x00, 0xf5, 0x21, 0x00


	//----- nvinfo : EIATTR_SPARSE_MMA_MASK
	.align		4
.L_15:
        /*0048*/ 	.byte	0x03, 0x50
        /*004a*/ 	.short	0x0000


	//----- nvinfo : EIATTR_MAXREG_COUNT
	.align		4
        /*004c*/ 	.byte	0x03, 0x1b
        /*004e*/ 	.short	0x00ff


	//----- nvinfo : EIATTR_MERCURY_ISA_VERSION
	.align		4
        /*0050*/ 	.byte	0x03, 0x5f
        /*0052*/ 	.short	0x0101


	//----- nvinfo : EIATTR_VRC_CTA_INIT_COUNT
	.align		4
        /*0054*/ 	.byte	0x02, 0x4a
	.zero		1
	.zero		1


	//----- nvinfo : EIATTR_EXIT_INSTR_OFFSETS
	.align		4
        /*0058*/ 	.byte	0x04, 0x1c
        /*005a*/ 	.short	(.L_17 - .L_16)


	//   ....[0]....
.L_16:
        /*005c*/ 	.word	0x000001c0


	//   ....[1]....
        /*0060*/ 	.word	0x00000210


	//   ....[2]....
        /*0064*/ 	.word	0x000002d0


	//   ....[3]....
        /*0068*/ 	.word	0x00000300


	//   ....[4]....
        /*006c*/ 	.word	0x00000360


	//   ....[5]....
        /*0070*/ 	.word	0x00000390


	//----- nvinfo : EIATTR_CRS_STACK_SIZE
	.align		4
.L_17:
        /*0074*/ 	.byte	0x04, 0x1e
        /*0076*/ 	.short	(.L_19 - .L_18)
.L_18:
        /*0078*/ 	.word	0x00000000


	//----- nvinfo : EIATTR_CBANK_PARAM_SIZE
	.align		4
.L_19:
        /*007c*/ 	.byte	0x03, 0x19
        /*007e*/ 	.short	0x0014


	//----- nvinfo : EIATTR_PARAM_CBANK
	.align		4
        /*0080*/ 	.byte	0x04, 0x0a
        /*0082*/ 	.short	(.L_21 - .L_20)
	.align		4
.L_20:
        /*0084*/ 	.word	index@(.nv.constant0._Z17bitonic_sort_stepPfiii)
        /*0088*/ 	.short	0x0380
        /*008a*/ 	.short	0x0014


	//----- nvinfo : EIATTR_SW_WAR
	.align		4
.L_21:
        /*008c*/ 	.byte	0x04, 0x36
        /*008e*/ 	.short	(.L_23 - .L_22)
.L_22:
        /*0090*/ 	.word	0x00000008
.L_23:


//--------------------- .nv.callgraph             --------------------------
	.section	.nv.callgraph,"",@"SHT_CUDA_CALLGRAPH"
	.align	4
	.sectionentsize	8
	.align		4
        /*0000*/ 	.word	0x00000000
	.align		4
        /*0004*/ 	.word	0xffffffff
	.align		4
        /*0008*/ 	.word	0x00000000
	.align		4
        /*000c*/ 	.word	0xfffffffe
	.align		4
        /*0010*/ 	.word	0x00000000
	.align		4
        /*0014*/ 	.word	0xfffffffd
	.align		4
        /*0018*/ 	.word	0x00000000
	.align		4
        /*001c*/ 	.word	0xfffffffc


//--------------------- .text._Z17bitonic_sort_stepPfiii --------------------------
	.section	.text._Z17bitonic_sort_stepPfiii,"ax",@progbits
	.align	128
        .global         _Z17bitonic_sort_stepPfiii
        .type           _Z17bitonic_sort_stepPfiii,@function
        .size           _Z17bitonic_sort_stepPfiii,(.L_x_2 - _Z17bitonic_sort_stepPfiii)
        .other          _Z17bitonic_sort_stepPfiii,@"STO_CUDA_ENTRY STV_DEFAULT"
_Z17bitonic_sort_stepPfiii:
.text._Z17bitonic_sort_stepPfiii:
[----:B------:R-:W-:Y:S01]  /*0000*/  LDC R1, c[0x0][0x37c] ;  /* 0x0000df00ff017b82 */ /* 0x000fe20000000800 */
[----:B------:R-:W0:Y:S01]  /*0010*/  LDCU UR5, c[0x0][0x390] ;  /* 0x00007200ff0577ac */ /* 0x000e220008000800 */
[----:B------:R-:W1:Y:S01]  /*0020*/  S2R R4, SR_TID.X ;  /* 0x0000000000047919 */ /* 0x000e620000002100 */
[----:B------:R-:W1:Y:S01]  /*0030*/  LDCU UR4, c[0x0][0x360] ;  /* 0x00006c00ff0477ac */ /* 0x000e620008000800 */
[----:B------:R-:W1:Y:S01]  /*0040*/  S2R R5, SR_CTAID.X ;  /* 0x0000000000057919 */ /* 0x000e620000002500 */
[----:B0-----:R-:W0:Y:S01]  /*0050*/  I2F.U32.RP R0, UR5 ;  /* 0x0000000500007d06 */ /* 0x001e220008209000 */
[----:B------:R-:W-:-:S07]  /*0060*/  ISETP.NE.U32.AND P2, PT, RZ, UR5, PT ;  /* 0x00000005ff007c0c */ /* 0x000fce000bf45070 */
[----:B0-----:R-:W0:Y:S02]  /*0070*/  MUFU.RCP R0, R0 ;  /* 0x0000000000007308 */ /* 0x001e240000001000 */
[----:B0-----:R-:W-:Y:S02]  /*0080*/  VIADD R2, R0, 0xffffffe ;  /* 0x0ffffffe00027836 */ /* 0x001fe40000000000 */
[----:B-1----:R-:W-:-:S04]  /*0090*/  IMAD R0, R5, UR4, R4 ;  /* 0x0000000405007c24 */ /* 0x002fc8000f8e0204 */
[----:B------:R0:W1:Y:S02]  /*00a0*/  F2I.FTZ.U32.TRUNC.NTZ R3, R2 ;  /* 0x0000000200037305 */ /* 0x000064000021f000 */
[----:B0-----:R-:W-:Y:S02]  /*00b0*/  HFMA2 R2, -RZ, RZ, 0, 0 ;  /* 0x00000000ff027431 */ /* 0x001fe400000001ff */
[----:B-1----:R-:W-:-:S04]  /*00c0*/  IMAD.MOV R7, RZ, RZ, -R3 ;  /* 0x000000ffff077224 */ /* 0x002fc800078e0a03 */
[----:B------:R-:W-:-:S04]  /*00d0*/  IMAD R7, R7, UR5, RZ ;  /* 0x0000000507077c24 */ /* 0x000fc8000f8e02ff */
[----:B------:R-:W-:-:S06]  /*00e0*/  IMAD.HI.U32 R3, R3, R7, R2 ;  /* 0x0000000703037227 */ /* 0x000fcc00078e0002 */
[----:B------:R-:W-:-:S04]  /*00f0*/  IMAD.HI.U32 R3, R3, R0, RZ ;  /* 0x0000000003037227 */ /* 0x000fc800078e00ff */
[----:B------:R-:W-:-:S04]  /*0100*/  IMAD.MOV R5, RZ, RZ, -R3 ;  /* 0x000000ffff057224 */ /* 0x000fc800078e0a03 */
[----:B------:R-:W-:-:S05]  /*0110*/  IMAD R4, R5, UR5, R0 ;  /* 0x0000000505047c24 */ /* 0x000fca000f8e0200 */
[----:B------:R-:W-:-:S13]  /*0120*/  ISETP.GE.U32.AND P0, PT, R4, UR5, PT ;  /* 0x0000000504007c0c */ /* 0x000fda000bf06070 */
[----:B------:R-:W-:Y:S01]  /*0130*/  @P0 IADD3 R4, PT, PT, R4, -UR5, RZ ;  /* 0x8000000504040c10 */ /* 0x000fe2000fffe0ff */
[----:B------:R-:W-:-:S03]  /*0140*/  @P0 VIADD R3, R3, 0x1 ;  /* 0x0000000103030836 */ /* 0x000fc60000000000 */
[----:B------:R-:W-:-:S13]  /*0150*/  ISETP.GE.U32.AND P1, PT, R4, UR5, PT ;  /* 0x0000000504007c0c */ /* 0x000fda000bf26070 */
[----:B------:R-:W-:Y:S02]  /*0160*/  @P1 IADD3 R3, PT, PT, R3, 0x1, RZ ;  /* 0x0000000103031810 */ /* 0x000fe40007ffe0ff */
[----:B------:R-:W-:-:S05]  /*0170*/  @!P2 LOP3.LUT R3, RZ, UR5, RZ, 0x33, !PT ;  /* 0x00000005ff03ac12 */ /* 0x000fca000f8e33ff */
[----:B------:R-:W-:-:S05]  /*0180*/  IMAD R5, R3, UR5, RZ ;  /* 0x0000000503057c24 */ /* 0x000fca000f8e02ff */
[----:B------:R-:W-:-:S04]  /*0190*/  IADD3 R7, PT, PT, R0, -R5, RZ ;  /* 0x8000000500077210 */ /* 0x000fc80007ffe0ff */
[----:B------:R-:W-:-:S04]  /*01a0*/  ISETP.GE.AND P0, PT, R7, UR5, PT ;  /* 0x0000000507007c0c */ /* 0x000fc8000bf06270 */
[----:B------:R-:W-:-:S13]  /*01b0*/  ISETP.GT.OR P0, PT, R3, 0x31f, P0 ;  /* 0x0000031f0300780c */ /* 0x000fda0000704670 */
[----:B------:R-:W-:Y:S05]  /*01c0*/  @P0 EXIT ;  /* 0x000000000000094d */ /* 0x000fea0003800000 */
[----:B------:R-:W0:Y:S02]  /*01d0*/  LDCU UR4, c[0x0][0x388] ;  /* 0x00007100ff0477ac */ /* 0x000e240008000800 */
[----:B0-----:R-:W-:-:S04]  /*01e0*/  LOP3.LUT R9, R7, UR4, RZ, 0x3c, !PT ;  /* 0x0000000407097c12 */ /* 0x001fc8000f8e3cff */
[----:B------:R-:W-:-:S04]  /*01f0*/  ISETP.GE.U32.AND P0, PT, R9, UR5, PT ;  /* 0x0000000509007c0c */ /* 0x000fc8000bf06070 */
[----:B------:R-:W-:-:S13]  /*0200*/  ISETP.LE.U32.OR P0, PT, R9, R7, P0 ;  /* 0x000000070900720c */ /* 0x000fda0000703470 */
[----:B------:R-:W-:Y:S05]  /*0210*/  @P0 EXIT ;  /* 0x000000000000094d */ /* 0x000fea0003800000 */
[----:B------:R-:W0:Y:S01]  /*0220*/  LDCU UR4, c[0x0][0x38c] ;  /* 0x00007180ff0477ac */ /* 0x000e220008000800 */
[----:B------:R-:W1:Y:S01]  /*0230*/  LDC.64 R2, c[0x0][0x380] ;  /* 0x0000e000ff027b82 */ /* 0x000e620000000a00 */
[----:B0-----:R-:W-:Y:S01]  /*0240*/  LOP3.LUT P0, RZ, R7, UR4, RZ, 0xc0, !PT ;  /* 0x0000000407ff7c12 */ /* 0x001fe2000f80c0ff */
[----:B------:R-:W0:Y:S01]  /*0250*/  LDCU.64 UR4, c[0x0][0x358] ;  /* 0x00006b00ff0477ac */ /* 0x000e220008000a00 */
[----:B-1----:R-:W-:-:S11]  /*0260*/  IMAD.WIDE R2, R5, 0x4, R2 ;  /* 0x0000000405027825 */ /* 0x002fd600078e0202 */
[----:B0-----:R-:W-:Y:S05]  /*0270*/  @P0 BRA `(.L_x_0) ;  /* 0x0000000000240947 */ /* 0x001fea0003800000 */
[----:B------:R-:W-:-:S04]  /*0280*/  IMAD.WIDE R4, R7, 0x4, R2 ;  /* 0x0000000407047825 */ /* 0x000fc800078e0202 */
[----:B------:R-:W-:Y:S01]  /*0290*/  IMAD.WIDE.U32 R2, R9, 0x4, R2 ;  /* 0x0000000409027825 */ /* 0x000fe200078e0002 */
[----:B------:R-:W2:Y:S04]  /*02a0*/  LDG.E R7, desc[UR4][R4.64] ;  /* 0x0000000404077981 */ /* 0x000ea8000c1e1900 */
[----:B------:R-:W2:Y:S02]  /*02b0*/  LDG.E R0, desc[UR4][R2.64] ;  /* 0x0000000402007981 */ /* 0x000ea4000c1e1900 */
[----:B--2---:R-:W-:-:S13]  /*02c0*/  FSETP.GT.AND P0, PT, R7, R0, PT ;  /* 0x000000000700720b */ /* 0x004fda0003f04000 */
[----:B------:R-:W-:Y:S05]  /*02d0*/  @!P0 EXIT ;  /* 0x000000000000894d */ /* 0x000fea0003800000 */
[----:B------:R-:W-:Y:S04]  /*02e0*/  STG.E desc[UR4][R4.64], R0 ;  /* 0x0000000004007986 */ /* 0x000fe8000c101904 */
[----:B------:R-:W-:Y:S01]  /*02f0*/  STG.E desc[UR4][R2.64], R7 ;  /* 0x0000000702007986 */ /* 0x000fe2000c101904 */
[----:B------:R-:W-:Y:S05]  /*0300*/  EXIT ;  /* 0x000000000000794d */ /* 0x000fea0003800000 */
.L_x_0:
[----:B------:R-:W-:-:S04]  /*0310*/  IMAD.WIDE R4, R7, 0x4, R2 ;  /* 0x0000000407047825 */ /* 0x000fc800078e0202 */
[----:B------:R-:W-:Y:S01]  /*0320*/  IMAD.WIDE.U32 R2, R9, 0x4, R2 ;  /* 0x0000000409027825 */ /* 0x000fe200078e0002 */
[----:B------:R-:W2:Y:S04]  /*0330*/  LDG.E R7, desc[UR4][R4.64] ;  /* 0x0000000404077981 */ /* 0x000ea8000c1e1900 */
[----:B------:R-:W2:Y:S02]  /*0340*/  LDG.E R0, desc[UR4][R2.64] ;  /* 0x0000000402007981 */ /* 0x000ea4000c1e1900 */
[----:B--2---:R-:W-:-:S13]  /*0350*/  FSETP.GEU.AND P0, PT, R7, R0, PT ;  /* 0x000000000700720b */ /* 0x004fda0003f0e000 */
[----:B------:R-:W-:Y:S05]  /*0360*/  @P0 EXIT ;  /* 0x000000000000094d */ /* 0x000fea0003800000 */
[----:B------:R-:W-:Y:S04]  /*0370*/  STG.E desc[UR4][R4.64], R0 ;  /* 0x0000000004007986 */ /* 0x000fe8000c101904 */
[----:B------:R-:W-:Y:S01]  /*0380*/  STG.E desc[UR4][R2.64], R7 ;  /* 0x0000000702007986 */ /* 0x000fe2000c101904 */
[----:B------:R-:W-:Y:S05]  /*0390*/  EXIT ;  /* 0x000000000000794d */ /* 0x000fea0003800000 */
.L_x_1:
[----:B------:R-:W-:-:S00]  /*03a0*/  BRA `(.L_x_1) ;  /* 0xfffffffc00fc7947 */ /* 0x000fc0000383ffff */
[----:B------:R-:W-:-:S00]  /*03b0*/  NOP ;  /* 0x0000000000007918 */ /* 0x000fc00000000000 */
        /* <DEDUP_REMOVED lines=12> */
.L_x_2:


//--------------------- .nv.shared.reserved.0     --------------------------
	.section	.nv.shared.reserved.0,"aw",@nobits
	.weak		__nv_reservedSMEM_offset_0_alias
	.size		__nv_reservedSMEM_offset_0_alias, 0, 64
	.other		__nv_reservedSMEM_offset_0_alias,@"STO_CUDA_RESERVED_SHARED STV_DEFAULT"
__nv_reservedSMEM_offset_0_alias:
	.zero		0
	.zero		64


//--------------------- .nv.constant0._Z17bitonic_sort_stepPfiii --------------------------
	.section	.nv.constant0._Z17bitonic_sort_stepPfiii,"a",@progbits
	.sectionflags	@""
	.align	4
.nv.constant0._Z17bitonic_sort_stepPfiii:
	.zero		916


//--------------------- SYMBOLS --------------------------

	.type		.nv.reservedSmem.offset0,@object
	.size		.nv.reservedSmem.offset0,0x4
